//
// Generated by NVIDIA NVVM Compiler
//
// Compiler Build ID: CL-36424714
// Cuda compilation tools, release 13.0, V13.0.88
// Based on NVVM 20.0.0
//

.version 9.0
.target sm_100
.address_size 64

	// .globl	_Z19naive_matmul_kernelPKfS0_Pfiii
// _ZZ19tiled_matmul_kernelPKfS0_PfiiiE3s_a has been demoted
// _ZZ19tiled_matmul_kernelPKfS0_PfiiiE3s_b has been demoted

.visible .entry _Z19naive_matmul_kernelPKfS0_Pfiii(
	.param .u64 .ptr .align 1 _Z19naive_matmul_kernelPKfS0_Pfiii_param_0,
	.param .u64 .ptr .align 1 _Z19naive_matmul_kernelPKfS0_Pfiii_param_1,
	.param .u64 .ptr .align 1 _Z19naive_matmul_kernelPKfS0_Pfiii_param_2,
	.param .u32 _Z19naive_matmul_kernelPKfS0_Pfiii_param_3,
	.param .u32 _Z19naive_matmul_kernelPKfS0_Pfiii_param_4,
	.param .u32 _Z19naive_matmul_kernelPKfS0_Pfiii_param_5
)
{
	.reg .pred 	%p<13>;
	.reg .b32 	%r<41>;
	.reg .b32 	%f<68>;
	.reg .b64 	%rd<53>;

	ld.param.u64 	%rd7, [_Z19naive_matmul_kernelPKfS0_Pfiii_param_0];
	ld.param.u64 	%rd8, [_Z19naive_matmul_kernelPKfS0_Pfiii_param_1];
	ld.param.u64 	%rd6, [_Z19naive_matmul_kernelPKfS0_Pfiii_param_2];
	ld.param.u32 	%r20, [_Z19naive_matmul_kernelPKfS0_Pfiii_param_3];
	ld.param.u32 	%r18, [_Z19naive_matmul_kernelPKfS0_Pfiii_param_4];
	ld.param.u32 	%r19, [_Z19naive_matmul_kernelPKfS0_Pfiii_param_5];
	cvta.to.global.u64 	%rd1, %rd8;
	cvta.to.global.u64 	%rd2, %rd7;
	mov.u32 	%r21, %ctaid.y;
	mov.u32 	%r22, %ntid.y;
	mov.u32 	%r23, %tid.y;
	mad.lo.s32 	%r1, %r21, %r22, %r23;
	mov.u32 	%r24, %ctaid.x;
	mov.u32 	%r25, %ntid.x;
	mov.u32 	%r26, %tid.x;
	mad.lo.s32 	%r2, %r24, %r25, %r26;
	setp.ge.s32 	%p1, %r1, %r20;
	setp.ge.s32 	%p2, %r2, %r18;
	or.pred  	%p3, %p1, %p2;
	@%p3 bra 	$L__BB0_14;
	setp.lt.s32 	%p4, %r19, 1;
	mov.f32 	%f67, 0f00000000;
	@%p4 bra 	$L__BB0_13;
	mul.lo.s32 	%r3, %r19, %r1;
	and.b32  	%r4, %r19, 7;
	setp.lt.u32 	%p5, %r19, 8;
	mov.f32 	%f67, 0f00000000;
	mov.b32 	%r39, 0;
	@%p5 bra 	$L__BB0_5;
	and.b32  	%r39, %r19, 2147483640;
	neg.s32 	%r37, %r39;
	shl.b32 	%r7, %r18, 3;
	mul.wide.u32 	%rd9, %r3, 4;
	add.s64 	%rd10, %rd9, %rd2;
	add.s64 	%rd52, %rd10, 16;
	mov.f32 	%f67, 0f00000000;
	mul.wide.s32 	%rd13, %r18, 4;
	mov.u32 	%r36, %r2;
$L__BB0_4:
	.pragma "nounroll";
	ld.global.f32 	%f17, [%rd52+-16];
	mul.wide.s32 	%rd11, %r36, 4;
	add.s64 	%rd12, %rd1, %rd11;
	ld.global.f32 	%f18, [%rd12];
	fma.rn.f32 	%f19, %f17, %f18, %f67;
	ld.global.f32 	%f20, [%rd52+-12];
	add.s64 	%rd14, %rd12, %rd13;
	ld.global.f32 	%f21, [%rd14];
	fma.rn.f32 	%f22, %f20, %f21, %f19;
	ld.global.f32 	%f23, [%rd52+-8];
	add.s64 	%rd15, %rd14, %rd13;
	ld.global.f32 	%f24, [%rd15];
	fma.rn.f32 	%f25, %f23, %f24, %f22;
	ld.global.f32 	%f26, [%rd52+-4];
	add.s64 	%rd16, %rd15, %rd13;
	ld.global.f32 	%f27, [%rd16];
	fma.rn.f32 	%f28, %f26, %f27, %f25;
	ld.global.f32 	%f29, [%rd52];
	add.s64 	%rd17, %rd16, %rd13;
	ld.global.f32 	%f30, [%rd17];
	fma.rn.f32 	%f31, %f29, %f30, %f28;
	ld.global.f32 	%f32, [%rd52+4];
	add.s64 	%rd18, %rd17, %rd13;
	ld.global.f32 	%f33, [%rd18];
	fma.rn.f32 	%f34, %f32, %f33, %f31;
	ld.global.f32 	%f35, [%rd52+8];
	add.s64 	%rd19, %rd18, %rd13;
	ld.global.f32 	%f36, [%rd19];
	fma.rn.f32 	%f37, %f35, %f36, %f34;
	ld.global.f32 	%f38, [%rd52+12];
	add.s64 	%rd20, %rd19, %rd13;
	ld.global.f32 	%f39, [%rd20];
	fma.rn.f32 	%f67, %f38, %f39, %f37;
	add.s32 	%r37, %r37, 8;
	add.s32 	%r36, %r36, %r7;
	add.s64 	%rd52, %rd52, 32;
	setp.ne.s32 	%p6, %r37, 0;
	@%p6 bra 	$L__BB0_4;
$L__BB0_5:
	setp.eq.s32 	%p7, %r4, 0;
	@%p7 bra 	$L__BB0_13;
	and.b32  	%r13, %r19, 3;
	setp.lt.u32 	%p8, %r4, 4;
	@%p8 bra 	$L__BB0_8;
	add.s32 	%r28, %r39, %r3;
	mul.wide.u32 	%rd21, %r28, 4;
	add.s64 	%rd22, %rd2, %rd21;
	ld.global.f32 	%f41, [%rd22];
	mad.lo.s32 	%r29, %r39, %r18, %r2;
	mul.wide.s32 	%rd23, %r29, 4;
	add.s64 	%rd24, %rd1, %rd23;
	ld.global.f32 	%f42, [%rd24];
	fma.rn.f32 	%f43, %f41, %f42, %f67;
	cvt.u64.u32 	%rd25, %r3;
	cvt.u64.u32 	%rd26, %r39;
	add.s64 	%rd27, %rd26, %rd25;
	shl.b64 	%rd28, %rd27, 2;
	add.s64 	%rd29, %rd2, %rd28;
	ld.global.f32 	%f44, [%rd29+4];
	mul.wide.s32 	%rd30, %r18, 4;
	add.s64 	%rd31, %rd24, %rd30;
	ld.global.f32 	%f45, [%rd31];
	fma.rn.f32 	%f46, %f44, %f45, %f43;
	ld.global.f32 	%f47, [%rd29+8];
	add.s64 	%rd32, %rd31, %rd30;
	ld.global.f32 	%f48, [%rd32];
	fma.rn.f32 	%f49, %f47, %f48, %f46;
	ld.global.f32 	%f50, [%rd29+12];
	add.s64 	%rd33, %rd32, %rd30;
	ld.global.f32 	%f51, [%rd33];
	fma.rn.f32 	%f67, %f50, %f51, %f49;
	add.s32 	%r39, %r39, 4;
$L__BB0_8:
	setp.eq.s32 	%p9, %r13, 0;
	@%p9 bra 	$L__BB0_13;
	setp.eq.s32 	%p10, %r13, 1;
	@%p10 bra 	$L__BB0_11;
	add.s32 	%r30, %r39, %r3;
	mul.wide.u32 	%rd34, %r30, 4;
	add.s64 	%rd35, %rd2, %rd34;
	ld.global.f32 	%f53, [%rd35];
	mad.lo.s32 	%r31, %r39, %r18, %r2;
	mul.wide.s32 	%rd36, %r31, 4;
	add.s64 	%rd37, %rd1, %rd36;
	ld.global.f32 	%f54, [%rd37];
	fma.rn.f32 	%f55, %f53, %f54, %f67;
	cvt.u64.u32 	%rd38, %r3;
	cvt.u64.u32 	%rd39, %r39;
	add.s64 	%rd40, %rd39, %rd38;
	shl.b64 	%rd41, %rd40, 2;
	add.s64 	%rd42, %rd2, %rd41;
	ld.global.f32 	%f56, [%rd42+4];
	mul.wide.s32 	%rd43, %r18, 4;
	add.s64 	%rd44, %rd37, %rd43;
	ld.global.f32 	%f57, [%rd44];
	fma.rn.f32 	%f67, %f56, %f57, %f55;
	add.s32 	%r39, %r39, 2;
$L__BB0_11:
	and.b32  	%r32, %r19, 1;
	setp.eq.b32 	%p11, %r32, 1;
	not.pred 	%p12, %p11;
	@%p12 bra 	$L__BB0_13;
	add.s32 	%r33, %r39, %r3;
	mul.wide.u32 	%rd45, %r33, 4;
	add.s64 	%rd46, %rd2, %rd45;
	ld.global.f32 	%f58, [%rd46];
	mad.lo.s32 	%r34, %r39, %r18, %r2;
	mul.wide.s32 	%rd47, %r34, 4;
	add.s64 	%rd48, %rd1, %rd47;
	ld.global.f32 	%f59, [%rd48];
	fma.rn.f32 	%f67, %f58, %f59, %f67;
$L__BB0_13:
	mad.lo.s32 	%r35, %r18, %r1, %r2;
	cvta.to.global.u64 	%rd49, %rd6;
	mul.wide.s32 	%rd50, %r35, 4;
	add.s64 	%rd51, %rd49, %rd50;
	st.global.f32 	[%rd51], %f67;
$L__BB0_14:
	ret;

}
	// .globl	_Z19tiled_matmul_kernelPKfS0_Pfiii
.visible .entry _Z19tiled_matmul_kernelPKfS0_Pfiii(
	.param .u64 .ptr .align 1 _Z19tiled_matmul_kernelPKfS0_Pfiii_param_0,
	.param .u64 .ptr .align 1 _Z19tiled_matmul_kernelPKfS0_Pfiii_param_1,
	.param .u64 .ptr .align 1 _Z19tiled_matmul_kernelPKfS0_Pfiii_param_2,
	.param .u32 _Z19tiled_matmul_kernelPKfS0_Pfiii_param_3,
	.param .u32 _Z19tiled_matmul_kernelPKfS0_Pfiii_param_4,
	.param .u32 _Z19tiled_matmul_kernelPKfS0_Pfiii_param_5
)
{
	.reg .pred 	%p<12>;
	.reg .b32 	%r<45>;
	.reg .b32 	%f<111>;
	.reg .b64 	%rd<13>;
	// demoted variable
	.shared .align 4 .b8 _ZZ19tiled_matmul_kernelPKfS0_PfiiiE3s_a[4096];
	// demoted variable
	.shared .align 4 .b8 _ZZ19tiled_matmul_kernelPKfS0_PfiiiE3s_b[4096];
	ld.param.u64 	%rd3, [_Z19tiled_matmul_kernelPKfS0_Pfiii_param_0];
	ld.param.u64 	%rd4, [_Z19tiled_matmul_kernelPKfS0_Pfiii_param_1];
	ld.param.u64 	%rd5, [_Z19tiled_matmul_kernelPKfS0_Pfiii_param_2];
	ld.param.u32 	%r23, [_Z19tiled_matmul_kernelPKfS0_Pfiii_param_3];
	ld.param.u32 	%r24, [_Z19tiled_matmul_kernelPKfS0_Pfiii_param_4];
	ld.param.u32 	%r25, [_Z19tiled_matmul_kernelPKfS0_Pfiii_param_5];
	mov.u32 	%r26, %ctaid.y;
	mov.u32 	%r27, %ntid.y;
	mov.u32 	%r42, %tid.y;
	mad.lo.s32 	%r2, %r26, %r27, %r42;
	mov.u32 	%r28, %ctaid.x;
	mov.u32 	%r29, %ntid.x;
	mov.u32 	%r40, %tid.x;
	mad.lo.s32 	%r4, %r28, %r29, %r40;
	setp.lt.s32 	%p1, %r25, -30;
	mov.f32 	%f110, 0f00000000;
	@%p1 bra 	$L__BB1_7;
	add.s32 	%r30, %r25, -1;
	shr.s32 	%r31, %r30, 31;
	shr.u32 	%r32, %r31, 27;
	add.s32 	%r33, %r30, %r32;
	shr.s32 	%r34, %r33, 5;
	neg.s32 	%r44, %r34;
	shl.b32 	%r35, %r42, 7;
	mov.u32 	%r36, _ZZ19tiled_matmul_kernelPKfS0_PfiiiE3s_a;
	add.s32 	%r5, %r36, %r35;
	shl.b32 	%r37, %r40, 2;
	add.s32 	%r6, %r5, %r37;
	mov.u32 	%r38, _ZZ19tiled_matmul_kernelPKfS0_PfiiiE3s_b;
	add.s32 	%r8, %r38, %r37;
	add.s32 	%r7, %r8, %r35;
	mad.lo.s32 	%r43, %r42, %r24, %r4;
	shl.b32 	%r11, %r24, 5;
	mad.lo.s32 	%r41, %r25, %r2, %r40;
	cvta.to.global.u64 	%rd1, %rd3;
	cvta.to.global.u64 	%rd2, %rd4;
	mov.f32 	%f110, 0f00000000;
$L__BB1_2:
	setp.ge.s32 	%p2, %r2, %r23;
	setp.ge.s32 	%p3, %r40, %r25;
	mov.f32 	%f108, 0f00000000;
	or.pred  	%p4, %p2, %p3;
	@%p4 bra 	$L__BB1_4;
	mul.wide.s32 	%rd6, %r41, 4;
	add.s64 	%rd7, %rd1, %rd6;
	ld.global.f32 	%f108, [%rd7];
$L__BB1_4:
	setp.ge.s32 	%p5, %r4, %r24;
	st.shared.f32 	[%r6], %f108;
	setp.ge.s32 	%p6, %r42, %r25;
	mov.f32 	%f109, 0f00000000;
	or.pred  	%p7, %p5, %p6;
	@%p7 bra 	$L__BB1_6;
	mul.wide.s32 	%rd8, %r43, 4;
	add.s64 	%rd9, %rd2, %rd8;
	ld.global.f32 	%f109, [%rd9];
$L__BB1_6:
	st.shared.f32 	[%r7], %f109;
	bar.sync 	0;
	ld.shared.f32 	%f12, [%r5];
	ld.shared.f32 	%f13, [%r8];
	fma.rn.f32 	%f14, %f12, %f13, %f110;
	ld.shared.f32 	%f15, [%r5+4];
	ld.shared.f32 	%f16, [%r8+128];
	fma.rn.f32 	%f17, %f15, %f16, %f14;
	ld.shared.f32 	%f18, [%r5+8];
	ld.shared.f32 	%f19, [%r8+256];
	fma.rn.f32 	%f20, %f18, %f19, %f17;
	ld.shared.f32 	%f21, [%r5+12];
	ld.shared.f32 	%f22, [%r8+384];
	fma.rn.f32 	%f23, %f21, %f22, %f20;
	ld.shared.f32 	%f24, [%r5+16];
	ld.shared.f32 	%f25, [%r8+512];
	fma.rn.f32 	%f26, %f24, %f25, %f23;
	ld.shared.f32 	%f27, [%r5+20];
	ld.shared.f32 	%f28, [%r8+640];
	fma.rn.f32 	%f29, %f27, %f28, %f26;
	ld.shared.f32 	%f30, [%r5+24];
	ld.shared.f32 	%f31, [%r8+768];
	fma.rn.f32 	%f32, %f30, %f31, %f29;
	ld.shared.f32 	%f33, [%r5+28];
	ld.shared.f32 	%f34, [%r8+896];
	fma.rn.f32 	%f35, %f33, %f34, %f32;
	ld.shared.f32 	%f36, [%r5+32];
	ld.shared.f32 	%f37, [%r8+1024];
	fma.rn.f32 	%f38, %f36, %f37, %f35;
	ld.shared.f32 	%f39, [%r5+36];
	ld.shared.f32 	%f40, [%r8+1152];
	fma.rn.f32 	%f41, %f39, %f40, %f38;
	ld.shared.f32 	%f42, [%r5+40];
	ld.shared.f32 	%f43, [%r8+1280];
	fma.rn.f32 	%f44, %f42, %f43, %f41;
	ld.shared.f32 	%f45, [%r5+44];
	ld.shared.f32 	%f46, [%r8+1408];
	fma.rn.f32 	%f47, %f45, %f46, %f44;
	ld.shared.f32 	%f48, [%r5+48];
	ld.shared.f32 	%f49, [%r8+1536];
	fma.rn.f32 	%f50, %f48, %f49, %f47;
	ld.shared.f32 	%f51, [%r5+52];
	ld.shared.f32 	%f52, [%r8+1664];
	fma.rn.f32 	%f53, %f51, %f52, %f50;
	ld.shared.f32 	%f54, [%r5+56];
	ld.shared.f32 	%f55, [%r8+1792];
	fma.rn.f32 	%f56, %f54, %f55, %f53;
	ld.shared.f32 	%f57, [%r5+60];
	ld.shared.f32 	%f58, [%r8+1920];
	fma.rn.f32 	%f59, %f57, %f58, %f56;
	ld.shared.f32 	%f60, [%r5+64];
	ld.shared.f32 	%f61, [%r8+2048];
	fma.rn.f32 	%f62, %f60, %f61, %f59;
	ld.shared.f32 	%f63, [%r5+68];
	ld.shared.f32 	%f64, [%r8+2176];
	fma.rn.f32 	%f65, %f63, %f64, %f62;
	ld.shared.f32 	%f66, [%r5+72];
	ld.shared.f32 	%f67, [%r8+2304];
	fma.rn.f32 	%f68, %f66, %f67, %f65;
	ld.shared.f32 	%f69, [%r5+76];
	ld.shared.f32 	%f70, [%r8+2432];
	fma.rn.f32 	%f71, %f69, %f70, %f68;
	ld.shared.f32 	%f72, [%r5+80];
	ld.shared.f32 	%f73, [%r8+2560];
	fma.rn.f32 	%f74, %f72, %f73, %f71;
	ld.shared.f32 	%f75, [%r5+84];
	ld.shared.f32 	%f76, [%r8+2688];
	fma.rn.f32 	%f77, %f75, %f76, %f74;
	ld.shared.f32 	%f78, [%r5+88];
	ld.shared.f32 	%f79, [%r8+2816];
	fma.rn.f32 	%f80, %f78, %f79, %f77;
	ld.shared.f32 	%f81, [%r5+92];
	ld.shared.f32 	%f82, [%r8+2944];
	fma.rn.f32 	%f83, %f81, %f82, %f80;
	ld.shared.f32 	%f84, [%r5+96];
	ld.shared.f32 	%f85, [%r8+3072];
	fma.rn.f32 	%f86, %f84, %f85, %f83;
	ld.shared.f32 	%f87, [%r5+100];
	ld.shared.f32 	%f88, [%r8+3200];
	fma.rn.f32 	%f89, %f87, %f88, %f86;
	ld.shared.f32 	%f90, [%r5+104];
	ld.shared.f32 	%f91, [%r8+3328];
	fma.rn.f32 	%f92, %f90, %f91, %f89;
	ld.shared.f32 	%f93, [%r5+108];
	ld.shared.f32 	%f94, [%r8+3456];
	fma.rn.f32 	%f95, %f93, %f94, %f92;
	ld.shared.f32 	%f96, [%r5+112];
	ld.shared.f32 	%f97, [%r8+3584];
	fma.rn.f32 	%f98, %f96, %f97, %f95;
	ld.shared.f32 	%f99, [%r5+116];
	ld.shared.f32 	%f100, [%r8+3712];
	fma.rn.f32 	%f101, %f99, %f100, %f98;
	ld.shared.f32 	%f102, [%r5+120];
	ld.shared.f32 	%f103, [%r8+3840];
	fma.rn.f32 	%f104, %f102, %f103, %f101;
	ld.shared.f32 	%f105, [%r5+124];
	ld.shared.f32 	%f106, [%r8+3968];
	fma.rn.f32 	%f110, %f105, %f106, %f104;
	bar.sync 	0;
	add.s32 	%r44, %r44, 1;
	add.s32 	%r43, %r43, %r11;
	add.s32 	%r42, %r42, 32;
	add.s32 	%r41, %r41, 32;
	add.s32 	%r40, %r40, 32;
	setp.ne.s32 	%p8, %r44, 1;
	@%p8 bra 	$L__BB1_2;
$L__BB1_7:
	setp.ge.s32 	%p9, %r2, %r23;
	setp.ge.s32 	%p10, %r4, %r24;
	or.pred  	%p11, %p9, %p10;
	@%p11 bra 	$L__BB1_9;
	mad.lo.s32 	%r39, %r24, %r2, %r4;
	cvta.to.global.u64 	%rd10, %rd5;
	mul.wide.s32 	%rd11, %r39, 4;
	add.s64 	%rd12, %rd10, %rd11;
	st.global.f32 	[%rd12], %f110;
$L__BB1_9:
	ret;

}


// ===== COMPILED SASS (sm_100) =====

	.target	sm_100

	.elftype	@"ET_EXEC"


//--------------------- .note.nv.tkinfo           --------------------------
	.section	.note.nv.tkinfo,"",@"SHT_NOTE"
	.sectionflags	@"SHF_NOTE_NV_TKINFO"
	.tkinfo
        /*0018*/ 	.word	0x00000002
        /*0030*/ 	.string	""
        /*0030*/ 	.string	"ptxas"
        /*0030*/ 	.string	"Cuda compilation tools, release 13.0, V13.0.88"
        /*0030*/ 	.string	"Build cuda_13.0.r13.0/compiler.36424714_0"
        /*0030*/ 	.string	"-arch sm_100 -m 64 "



//--------------------- .note.nv.cuinfo           --------------------------
	.section	.note.nv.cuinfo,"",@"SHT_NOTE"
	.sectionflags	@"SHF_NOTE_NV_CUINFO"
        /*0018*/ 	.short	0x0002
        /*001a*/ 	.short	0x0064
        /*001c*/ 	.short	0x0082
	.zero		2


//--------------------- .nv.info                  --------------------------
	.section	.nv.info,"",@"SHT_CUDA_INFO"
	.align	4


	//----- nvinfo : EIATTR_REGCOUNT
	.align		4
        /*0000*/ 	.byte	0x04, 0x2f
        /*0002*/ 	.short	(.L_1 - .L_0)
	.align		4
.L_0:
        /*0004*/ 	.word	index@(_Z19naive_matmul_kernelPKfS0_Pfiii)
        /*0008*/ 	.word	0x00000020


	//----- nvinfo : EIATTR_FRAME_SIZE
	.align		4
.L_1:
        /*000c*/ 	.byte	0x04, 0x11
        /*000e*/ 	.short	(.L_3 - .L_2)
	.align		4
.L_2:
        /*0010*/ 	.word	index@(_Z19naive_matmul_kernelPKfS0_Pfiii)
        /*0014*/ 	.word	0x00000000


	//----- nvinfo : EIATTR_REGCOUNT
	.align		4
.L_3:
        /*0018*/ 	.byte	0x04, 0x2f
        /*001a*/ 	.short	(.L_5 - .L_4)
	.align		4
.L_4:
        /*001c*/ 	.word	index@(_Z19tiled_matmul_kernelPKfS0_Pfiii)
        /*0020*/ 	.word	0x00000020


	//----- nvinfo : EIATTR_FRAME_SIZE
	.align		4
.L_5:
        /*0024*/ 	.byte	0x04, 0x11
        /*0026*/ 	.short	(.L_7 - .L_6)
	.align		4
.L_6:
        /*0028*/ 	.word	index@(_Z19tiled_matmul_kernelPKfS0_Pfiii)
        /*002c*/ 	.word	0x00000000


	//----- nvinfo : EIATTR_MIN_STACK_SIZE
	.align		4
.L_7:
        /*0030*/ 	.byte	0x04, 0x12
        /*0032*/ 	.short	(.L_9 - .L_8)
	.align		4
.L_8:
        /*0034*/ 	.word	index@(_Z19tiled_matmul_kernelPKfS0_Pfiii)
        /*0038*/ 	.word	0x00000000


	//----- nvinfo : EIATTR_MIN_STACK_SIZE
	.align		4
.L_9:
        /*003c*/ 	.byte	0x04, 0x12
        /*003e*/ 	.short	(.L_11 - .L_10)
	.align		4
.L_10:
        /*0040*/ 	.word	index@(_Z19naive_matmul_kernelPKfS0_Pfiii)
        /*0044*/ 	.word	0x00000000
.L_11:


//--------------------- .nv.compat                --------------------------
	.section	.nv.compat,"",@"SHT_CUDA_COMPAT_INFO"
	.align	4
        /*0000*/ 	.byte	0x02, 0x09, 0x00, 0x00, 0x02, 0x02, 0x01, 0x00, 0x02, 0x05, 0x05, 0x00, 0x03, 0x07, 0x01, 0x01
        /*0010*/ 	.byte	0x02, 0x03, 0x00, 0x00, 0x02, 0x06, 0x01, 0x00, 0x04, 0x0b, 0x08, 0x00, 0x09, 0x00, 0x00, 0x00
        /*0020*/ 	.byte	0x00, 0x00, 0x00, 0x00


//--------------------- .nv.info._Z19tiled_matmul_kernelPKfS0_Pfiii --------------------------
	.section	.nv.info._Z19tiled_matmul_kernelPKfS0_Pfiii,"",@"SHT_CUDA_INFO"
	.sectionflags	@""
	.align	4


	//----- nvinfo : EIATTR_CUDA_API_VERSION
	.align		4
        /*0000*/ 	.byte	0x04, 0x37
        /*0002*/ 	.short	(.L_13 - .L_12)
.L_12:
        /*0004*/ 	.word	0x00000082


	//----- nvinfo : EIATTR_KPARAM_INFO
	.align		4
.L_13:
        /*0008*/ 	.byte	0x04, 0x17
        /*000a*/ 	.short	(.L_15 - .L_14)
.L_14:
        /*000c*/ 	.word	0x00000000
        /*0010*/ 	.short	0x0005
        /*0012*/ 	.short	0x0020
        /*0014*/ 	.byte	0x00, 0xf0, 0x11, 0x00


	//----- nvinfo : EIATTR_KPARAM_INFO
	.align		4
.L_15:
        /*0018*/ 	.byte	0x04, 0x17
        /*001a*/ 	.short	(.L_17 - .L_16)
.L_16:
        /*001c*/ 	.word	0x00000000
        /*0020*/ 	.short	0x0004
        /*0022*/ 	.short	0x001c
        /*0024*/ 	.byte	0x00, 0xf0, 0x11, 0x00


	//----- nvinfo : EIATTR_KPARAM_INFO
	.align		4
.L_17:
        /*0028*/ 	.byte	0x04, 0x17
        /*002a*/ 	.short	(.L_19 - .L_18)
.L_18:
        /*002c*/ 	.word	0x00000000
        /*0030*/ 	.short	0x0003
        /*0032*/ 	.short	0x0018
        /*0034*/ 	.byte	0x00, 0xf0, 0x11, 0x00


	//----- nvinfo : EIATTR_KPARAM_INFO
	.align		4
.L_19:
        /*0038*/ 	.byte	0x04, 0x17
        /*003a*/ 	.short	(.L_21 - .L_20)
.L_20:
        /*003c*/ 	.word	0x00000000
        /*0040*/ 	.short	0x0002
        /*0042*/ 	.short	0x0010
        /*0044*/ 	.byte	0x00, 0xf5, 0x21, 0x00


	//----- nvinfo : EIATTR_KPARAM_INFO
	.align		4
.L_21:
        /*0048*/ 	.byte	0x04, 0x17
        /*004a*/ 	.short	(.L_23 - .L_22)
.L_22:
        /*004c*/ 	.word	0x00000000
        /*0050*/ 	.short	0x0001
        /*0052*/ 	.short	0x0008
        /*0054*/ 	.byte	0x00, 0xf5, 0x21, 0x00


	//----- nvinfo : EIATTR_KPARAM_INFO
	.align		4
.L_23:
        /*0058*/ 	.byte	0x04, 0x17
        /*005a*/ 	.short	(.L_25 - .L_24)
.L_24:
        /*005c*/ 	.word	0x00000000
        /*0060*/ 	.short	0x0000
        /*0062*/ 	.short	0x0000
        /*0064*/ 	.byte	0x00, 0xf5, 0x21, 0x00


	//----- nvinfo : EIATTR_SPARSE_MMA_MASK
	.align		4
.L_25:
        /*0068*/ 	.byte	0x03, 0x50
        /*006a*/ 	.short	0x0000


	//----- nvinfo : EIATTR_MAXREG_COUNT
	.align		4
        /*006c*/ 	.byte	0x03, 0x1b
        /*006e*/ 	.short	0x00ff


	//----- nvinfo : EIATTR_NUM_BARRIERS
	.align		4
        /*0070*/ 	.byte	0x02, 0x4c
        /*0072*/ 	.byte	0x01
	.zero		1


	//----- nvinfo : EIATTR_MERCURY_ISA_VERSION
	.align		4
        /*0074*/ 	.byte	0x03, 0x5f
        /*0076*/ 	.short	0x0101


	//----- nvinfo : EIATTR_VRC_CTA_INIT_COUNT
	.align		4
        /*0078*/ 	.byte	0x02, 0x4a
	.zero		1
	.zero		1


	//----- nvinfo : EIATTR_EXIT_INSTR_OFFSETS
	.align		4
        /*007c*/ 	.byte	0x04, 0x1c
        /*007e*/ 	.short	(.L_27 - .L_26)


	//   ....[0]....
.L_26:
        /*0080*/ 	.word	0x00000850


	//   ....[1]....
        /*0084*/ 	.word	0x000008a0


	//----- nvinfo : EIATTR_CBANK_PARAM_SIZE
	.align		4
.L_27:
        /*0088*/ 	.byte	0x03, 0x19
        /*008a*/ 	.short	0x0024


	//----- nvinfo : EIATTR_PARAM_CBANK
	.align		4
        /*008c*/ 	.byte	0x04, 0x0a
        /*008e*/ 	.short	(.L_29 - .L_28)
	.align		4
.L_28:
        /*0090*/ 	.word	index@(.nv.constant0._Z19tiled_matmul_kernelPKfS0_Pfiii)
        /*0094*/ 	.short	0x0380
        /*0096*/ 	.short	0x0024


	//----- nvinfo : EIATTR_SW_WAR
	.align		4
.L_29:
        /*0098*/ 	.byte	0x04, 0x36
        /*009a*/ 	.short	(.L_31 - .L_30)
.L_30:
        /*009c*/ 	.word	0x00000008
.L_31:


//--------------------- .nv.info._Z19naive_matmul_kernelPKfS0_Pfiii --------------------------
	.section	.nv.info._Z19naive_matmul_kernelPKfS0_Pfiii,"",@"SHT_CUDA_INFO"
	.sectionflags	@""
	.align	4


	//----- nvinfo : EIATTR_CUDA_API_VERSION
	.align		4
        /*0000*/ 	.byte	0x04, 0x37
        /*0002*/ 	.short	(.L_33 - .L_32)
.L_32:
        /*0004*/ 	.word	0x00000082


	//----- nvinfo : EIATTR_KPARAM_INFO
	.align		4
.L_33:
        /*0008*/ 	.byte	0x04, 0x17
        /*000a*/ 	.short	(.L_35 - .L_34)
.L_34:
        /*000c*/ 	.word	0x00000000
        /*0010*/ 	.short	0x0005
        /*0012*/ 	.short	0x0020
        /*0014*/ 	.byte	0x00, 0xf0, 0x11, 0x00


	//----- nvinfo : EIATTR_KPARAM_INFO
	.align		4
.L_35:
        /*0018*/ 	.byte	0x04, 0x17
        /*001a*/ 	.short	(.L_37 - .L_36)
.L_36:
        /*001c*/ 	.word	0x00000000
        /*0020*/ 	.short	0x0004
        /*0022*/ 	.short	0x001c
        /*0024*/ 	.byte	0x00, 0xf0, 0x11, 0x00


	//----- nvinfo : EIATTR_KPARAM_INFO
	.align		4
.L_37:
        /*0028*/ 	.byte	0x04, 0x17
        /*002a*/ 	.short	(.L_39 - .L_38)
.L_38:
        /*002c*/ 	.word	0x00000000
        /*0030*/ 	.short	0x0003
        /*0032*/ 	.short	0x0018
        /*0034*/ 	.byte	0x00, 0xf0, 0x11, 0x00


	//----- nvinfo : EIATTR_KPARAM_INFO
	.align		4
.L_39:
        /*0038*/ 	.byte	0x04, 0x17
        /*003a*/ 	.short	(.L_41 - .L_40)
.L_40:
        /*003c*/ 	.word	0x00000000
        /*0040*/ 	.short	0x0002
        /*0042*/ 	.short	0x0010
        /*0044*/ 	.byte	0x00, 0xf5, 0x21, 0x00


	//----- nvinfo : EIATTR_KPARAM_INFO
	.align		4
.L_41:
        /*0048*/ 	.byte	0x04, 0x17
        /*004a*/ 	.short	(.L_43 - .L_42)
.L_42:
        /*004c*/ 	.word	0x00000000
        /*0050*/ 	.short	0x0001
        /*0052*/ 	.short	0x0008
        /*0054*/ 	.byte	0x00, 0xf5, 0x21, 0x00


	//----- nvinfo : EIATTR_KPARAM_INFO
	.align		4
.L_43:
        /*0058*/ 	.byte	0x04, 0x17
        /*005a*/ 	.short	(.L_45 - .L_44)
.L_44:
        /*005c*/ 	.word	0x00000000
        /*0060*/ 	.short	0x0000
        /*0062*/ 	.short	0x0000
        /*0064*/ 	.byte	0x00, 0xf5, 0x21, 0x00


	//----- nvinfo : EIATTR_SPARSE_MMA_MASK
	.align		4
.L_45:
        /*0068*/ 	.byte	0x03, 0x50
        /*006a*/ 	.short	0x0000


	//----- nvinfo : EIATTR_MAXREG_COUNT
	.align		4
        /*006c*/ 	.byte	0x03, 0x1b
        /*006e*/ 	.short	0x00ff


	//----- nvinfo : EIATTR_MERCURY_ISA_VERSION
	.align		4
        /*0070*/ 	.byte	0x03, 0x5f
        /*0072*/ 	.short	0x0101


	//----- nvinfo : EIATTR_VRC_CTA_INIT_COUNT
	.align		4
        /*0074*/ 	.byte	0x02, 0x4a
	.zero		1
	.zero		1


	//----- nvinfo : EIATTR_EXIT_INSTR_OFFSETS
	.align		4
        /*0078*/ 	.byte	0x04, 0x1c
        /*007a*/ 	.short	(.L_47 - .L_46)


	//   ....[0]....
.L_46:
        /*007c*/ 	.word	0x000000c0


	//   ....[1]....
        /*0080*/ 	.word	0x000008e0


	//----- nvinfo : EIATTR_CBANK_PARAM_SIZE
	.align		4
.L_47:
        /*0084*/ 	.byte	0x03, 0x19
        /*0086*/ 	.short	0x0024


	//----- nvinfo : EIATTR_PARAM_CBANK
	.align		4
        /*0088*/ 	.byte	0x04, 0x0a
        /*008a*/ 	.short	(.L_49 - .L_48)
	.align		4
.L_48:
        /*008c*/ 	.word	index@(.nv.constant0._Z19naive_matmul_kernelPKfS0_Pfiii)
        /*0090*/ 	.short	0x0380
        /*0092*/ 	.short	0x0024


	//----- nvinfo : EIATTR_SW_WAR
	.align		4
.L_49:
        /*0094*/ 	.byte	0x04, 0x36
        /*0096*/ 	.short	(.L_51 - .L_50)
.L_50:
        /*0098*/ 	.word	0x00000008
.L_51:


//--------------------- .nv.callgraph             --------------------------
	.section	.nv.callgraph,"",@"SHT_CUDA_CALLGRAPH"
	.align	4
	.sectionentsize	8
	.align		4
        /*0000*/ 	.word	0x00000000
	.align		4
        /*0004*/ 	.word	0xffffffff
	.align		4
        /*0008*/ 	.word	0x00000000
	.align		4
        /*000c*/ 	.word	0xfffffffe
	.align		4
        /*0010*/ 	.word	0x00000000
	.align		4
        /*0014*/ 	.word	0xfffffffd
	.align		4
        /*0018*/ 	.word	0x00000000
	.align		4
        /*001c*/ 	.word	0xfffffffc


//--------------------- .text._Z19tiled_matmul_kernelPKfS0_Pfiii --------------------------
	.section	.text._Z19tiled_matmul_kernelPKfS0_Pfiii,"ax",@progbits
	.align	128
        .global         _Z19tiled_matmul_kernelPKfS0_Pfiii
        .type           _Z19tiled_matmul_kernelPKfS0_Pfiii,@function
        .size           _Z19tiled_matmul_kernelPKfS0_Pfiii,(.L_x_8 - _Z19tiled_matmul_kernelPKfS0_Pfiii)
        .other          _Z19tiled_matmul_kernelPKfS0_Pfiii,@"STO_CUDA_ENTRY STV_DEFAULT"
_Z19tiled_matmul_kernelPKfS0_Pfiii:
.text._Z19tiled_matmul_kernelPKfS0_Pfiii:
[----:B------:R-:W-:Y:S01]  /*0000*/  LDC R1, c[0x0][0x37c] ;  /* 0x0000df00ff017b82 */ /* 0x000fe20000000800 */
[----:B------:R-:W0:Y:S01]  /*0010*/  S2R R17, SR_TID.Y ;  /* 0x0000000000117919 */ /* 0x000e220000002200 */
[----:B------:R-:W1:Y:S06]  /*0020*/  LDCU UR9, c[0x0][0x3a0] ;  /* 0x00007400ff0977ac */ /* 0x000e6c0008000800 */
[----:B------:R-:W0:Y:S01]  /*0030*/  LDC R19, c[0x0][0x364] ;  /* 0x0000d900ff137b82 */ /* 0x000e220000000800 */
[----:B------:R-:W-:Y:S01]  /*0040*/  HFMA2 R21, -RZ, RZ, 0, 0 ;  /* 0x00000000ff157431 */ /* 0x000fe200000001ff */
[----:B------:R-:W2:Y:S01]  /*0050*/  S2R R16, SR_TID.X ;  /* 0x0000000000107919 */ /* 0x000ea20000002100 */
[----:B------:R-:W3:Y:S05]  /*0060*/  LDCU.64 UR10, c[0x0][0x358] ;  /* 0x00006b00ff0a77ac */ /* 0x000eea0008000a00 */
[----:B------:R-:W0:Y:S08]  /*0070*/  S2UR UR4, SR_CTAID.Y ;  /* 0x00000000000479c3 */ /* 0x000e300000002600 */
[----:B------:R-:W2:Y:S01]  /*0080*/  S2UR UR5, SR_CTAID.X ;  /* 0x00000000000579c3 */ /* 0x000ea20000002500 */
[----:B-1----:R-:W-:-:S07]  /*0090*/  UISETP.GE.AND UP0, UPT, UR9, -0x1e, UPT ;  /* 0xffffffe20900788c */ /* 0x002fce000bf06270 */
[----:B------:R-:W2:Y:S01]  /*00a0*/  LDC R18, c[0x0][0x360] ;  /* 0x0000d800ff127b82 */ /* 0x000ea20000000800 */
[----:B0-----:R-:W-:Y:S02]  /*00b0*/  IMAD R19, R19, UR4, R17 ;  /* 0x0000000413137c24 */ /* 0x001fe4000f8e0211 */
[----:B--2---:R-:W-:Y:S01]  /*00c0*/  IMAD R18, R18, UR5, R16 ;  /* 0x0000000512127c24 */ /* 0x004fe2000f8e0210 */
[----:B---3--:R-:W-:Y:S06]  /*00d0*/  BRA.U !UP0, `(.L_x_0) ;  /* 0x0000000508d07547 */ /* 0x008fec000b800000 */
[----:B------:R-:W0:Y:S01]  /*00e0*/  S2UR UR7, SR_CgaCtaId ;  /* 0x00000000000779c3 */ /* 0x000e220000008800 */
[----:B------:R-:W1:Y:S01]  /*00f0*/  LDCU UR12, c[0x0][0x39c] ;  /* 0x00007380ff0c77ac */ /* 0x000e620008000800 */
[----:B------:R-:W-:Y:S01]  /*0100*/  MOV R21, RZ ;  /* 0x000000ff00157202 */ /* 0x000fe20000000f00 */
[----:B------:R-:W-:Y:S01]  /*0110*/  IMAD R6, R19, UR9, R16 ;  /* 0x0000000913067c24 */ /* 0x000fe2000f8e0210 */
[----:B------:R-:W-:Y:S01]  /*0120*/  UMOV UR6, 0x400 ;  /* 0x0000040000067882 */ /* 0x000fe20000000000 */
[----:B------:R-:W-:-:S03]  /*0130*/  UIADD3 UR4, UPT, UPT, UR9, -0x1, URZ ;  /* 0xffffffff09047890 */ /* 0x000fc6000fffe0ff */
[----:B------:R-:W2:Y:S01]  /*0140*/  LDC R0, c[0x0][0x39c] ;  /* 0x0000e700ff007b82 */ /* 0x000ea20000000800 */
[----:B------:R-:W3:Y:S01]  /*0150*/  LDCU UR14, c[0x0][0x3a0] ;  /* 0x00007400ff0e77ac */ /* 0x000ee20008000800 */
[----:B------:R-:W-:Y:S01]  /*0160*/  USHF.R.S32.HI UR5, URZ, 0x1f, UR4 ;  /* 0x0000001fff057899 */ /* 0x000fe20008011404 */
[----:B------:R-:W4:Y:S03]  /*0170*/  LDCU UR13, c[0x0][0x398] ;  /* 0x00007300ff0d77ac */ /* 0x000f260008000800 */
[----:B------:R-:W-:Y:S01]  /*0180*/  ULEA.HI UR5, UR5, UR4, URZ, 0x5 ;  /* 0x0000000405057291 */ /* 0x000fe2000f8f28ff */
[----:B-1----:R-:W-:-:S03]  /*0190*/  IMAD R7, R17, UR12, R18 ;  /* 0x0000000c11077c24 */ /* 0x002fc6000f8e0212 */
[----:B------:R-:W-:Y:S02]  /*01a0*/  USHF.R.S32.HI UR5, URZ, 0x5, UR5 ;  /* 0x00000005ff057899 */ /* 0x000fe40008011405 */
[----:B0-----:R-:W-:Y:S02]  /*01b0*/  ULEA UR8, UR7, UR6, 0x18 ;  /* 0x0000000607087291 */ /* 0x001fe4000f8ec0ff */
[----:B------:R-:W-:Y:S02]  /*01c0*/  UIADD3 UR6, UPT, UPT, UR6, 0x1000, URZ ;  /* 0x0000100006067890 */ /* 0x000fe4000fffe0ff */
[----:B------:R-:W-:Y:S02]  /*01d0*/  UIADD3 UR5, UPT, UPT, -UR5, URZ, URZ ;  /* 0x000000ff05057290 */ /* 0x000fe4000fffe1ff */
[----:B------:R-:W-:Y:S01]  /*01e0*/  ULEA UR6, UR7, UR6, 0x18 ;  /* 0x0000000607067291 */ /* 0x000fe2000f8ec0ff */
[----:B------:R-:W-:-:S04]  /*01f0*/  LEA R5, R17, UR8, 0x7 ;  /* 0x0000000811057c11 */ /* 0x000fc8000f8e38ff */
[C---:B------:R-:W-:Y:S02]  /*0200*/  LEA R4, R16.reuse, R5, 0x2 ;  /* 0x0000000510047211 */ /* 0x040fe400078e10ff */
[----:B------:R-:W-:-:S04]  /*0210*/  LEA R2, R16, UR6, 0x2 ;  /* 0x0000000610027c11 */ /* 0x000fc8000f8e10ff */
[----:B---34-:R-:W-:-:S07]  /*0220*/  LEA R3, R17, R2, 0x7 ;  /* 0x0000000211037211 */ /* 0x018fce00078e38ff */
.L_x_1:
[----:B------:R-:W-:Y:S01]  /*0230*/  ISETP.GE.AND P1, PT, R16, UR14, PT ;  /* 0x0000000e10007c0c */ /* 0x000fe2000bf26270 */
[----:B------:R-:W-:Y:S01]  /*0240*/  HFMA2 R24, -RZ, RZ, 0, 0 ;  /* 0x00000000ff187431 */ /* 0x000fe200000001ff */
[----:B------:R-:W-:Y:S02]  /*0250*/  ISETP.GE.AND P0, PT, R17, UR14, PT ;  /* 0x0000000e11007c0c */ /* 0x000fe4000bf06270 */
[----:B------:R-:W-:Y:S02]  /*0260*/  ISETP.GE.OR P1, PT, R19, UR13, P1 ;  /* 0x0000000d13007c0c */ /* 0x000fe40008f26670 */
[----:B--2---:R-:W-:Y:S02]  /*0270*/  ISETP.GE.OR P0, PT, R18, R0, P0 ;  /* 0x000000001200720c */ /* 0x004fe40000706670 */
[----:B------:R-:W-:-:S09]  /*0280*/  MOV R29, RZ ;  /* 0x000000ff001d7202 */ /* 0x000fd20000000f00 */
[----:B------:R-:W0:Y:S08]  /*0290*/  @!P1 LDC.64 R10, c[0x0][0x380] ;  /* 0x0000e000ff0a9b82 */ /* 0x000e300000000a00 */
[----:B------:R-:W1:Y:S01]  /*02a0*/  @!P0 LDC.64 R8, c[0x0][0x388] ;  /* 0x0000e200ff088b82 */ /* 0x000e620000000a00 */
[----:B0-----:R-:W-:-:S05]  /*02b0*/  @!P1 IMAD.WIDE R10, R6, 0x4, R10 ;  /* 0x00000004060a9825 */ /* 0x001fca00078e020a */
[----:B------:R-:W2:Y:S01]  /*02c0*/  @!P1 LDG.E R29, desc[UR10][R10.64] ;  /* 0x0000000a0a1d9981 */ /* 0x000ea2000c1e1900 */
[----:B-1----:R-:W-:-:S05]  /*02d0*/  @!P0 IMAD.WIDE R22, R7, 0x4, R8 ;  /* 0x0000000407168825 */ /* 0x002fca00078e0208 */
[----:B------:R-:W3:Y:S01]  /*02e0*/  @!P0 LDG.E R24, desc[UR10][R22.64] ;  /* 0x0000000a16188981 */ /* 0x000ee2000c1e1900 */
[----:B------:R-:W-:-:S04]  /*02f0*/  UIADD3 UR5, UPT, UPT, UR5, 0x1, URZ ;  /* 0x0000000105057890 */ /* 0x000fc8000fffe0ff */
[----:B------:R-:W-:Y:S01]  /*0300*/  UISETP.NE.AND UP0, UPT, UR5, 0x1, UPT ;  /* 0x000000010500788c */ /* 0x000fe2000bf05270 */
[----:B------:R-:W-:Y:S01]  /*0310*/  IADD3 R17, PT, PT, R17, 0x20, RZ ;  /* 0x0000002011117810 */ /* 0x000fe20007ffe0ff */
[----:B--2---:R-:W-:Y:S04]  /*0320*/  STS [R4], R29 ;  /* 0x0000001d04007388 */ /* 0x004fe80000000800 */
[----:B---3--:R-:W-:Y:S01]  /*0330*/  STS [R3], R24 ;  /* 0x0000001803007388 */ /* 0x008fe20000000800 */
[----:B------:R-:W-:Y:S06]  /*0340*/  BAR.SYNC.DEFER_BLOCKING 0x0 ;  /* 0x0000000000007b1d */ /* 0x000fec0000010000 */
[----:B------:R-:W-:Y:S04]  /*0350*/  LDS R28, [R2] ;  /* 0x00000000021c7984 */ /* 0x000fe80000000800 */
[----:B------:R-:W0:Y:S04]  /*0360*/  LDS.128 R12, [R5] ;  /* 0x00000000050c7984 */ /* 0x000e280000000c00 */
[----:B------:R-:W1:Y:S04]  /*0370*/  LDS R23, [R2+0x80] ;  /* 0x0000800002177984 */ /* 0x000e680000000800 */
[----:B------:R-:W2:Y:S04]  /*0380*/  LDS R27, [R2+0x100] ;  /* 0x00010000021b7984 */ /* 0x000ea80000000800 */
[----:B------:R-:W3:Y:S04]  /*0390*/  LDS R26, [R2+0x180] ;  /* 0x00018000021a7984 */ /* 0x000ee80000000800 */
[----:B------:R-:W-:Y:S04]  /*03a0*/  LDS R25, [R2+0x200] ;  /* 0x0002000002197984 */ /* 0x000fe80000000800 */
[----:B------:R-:W4:Y:S04]  /*03b0*/  LDS.128 R8, [R5+0x10] ;  /* 0x0000100005087984 */ /* 0x000f280000000c00 */
[----:B------:R-:W5:Y:S04]  /*03c0*/  LDS R20, [R2+0x280] ;  /* 0x0002800002147984 */ /* 0x000f680000000800 */
[----:B------:R-:W-:Y:S04]  /*03d0*/  LDS R24, [R2+0x380] ;  /* 0x0003800002187984 */ /* 0x000fe80000000800 */
[----:B------:R-:W-:Y:S01]  /*03e0*/  LDS R22, [R2+0x480] ;  /* 0x0004800002167984 */ /* 0x000fe20000000800 */
[----:B0-----:R-:W-:-:S03]  /*03f0*/  FFMA R12, R12, R28, R21 ;  /* 0x0000001c0c0c7223 */ /* 0x001fc60000000015 */
[----:B------:R-:W0:Y:S01]  /*0400*/  LDS R21, [R2+0x300] ;  /* 0x0003000002157984 */ /* 0x000e220000000800 */
[----:B-1----:R-:W-:-:S03]  /*0410*/  FFMA R12, R23, R13, R12 ;  /* 0x0000000d170c7223 */ /* 0x002fc6000000000c */
[----:B------:R-:W-:Y:S01]  /*0420*/  LDS R23, [R2+0x400] ;  /* 0x0004000002177984 */ /* 0x000fe20000000800 */
[----:B--2---:R-:W-:-:S04]  /*0430*/  FFMA R27, R27, R14, R12 ;  /* 0x0000000e1b1b7223 */ /* 0x004fc8000000000c */
[----:B---3--:R-:W-:Y:S02]  /*0440*/  FFMA R27, R26, R15, R27 ;  /* 0x0000000f1a1b7223 */ /* 0x008fe4000000001b */
[----:B------:R-:W1:Y:S04]  /*0450*/  LDS.128 R12, [R5+0x20] ;  /* 0x00002000050c7984 */ /* 0x000e680000000c00 */
[----:B------:R-:W-:Y:S01]  /*0460*/  LDS R26, [R2+0x580] ;  /* 0x00058000021a7984 */ /* 0x000fe20000000800 */
[----:B----4-:R-:W-:-:S03]  /*0470*/  FFMA R27, R8, R25, R27 ;  /* 0x00000019081b7223 */ /* 0x010fc6000000001b */
[----:B------:R-:W2:Y:S01]  /*0480*/  LDS R25, [R2+0x500] ;  /* 0x0005000002197984 */ /* 0x000ea20000000800 */
[----:B-----5:R-:W-:-:S04]  /*0490*/  FFMA R20, R20, R9, R27 ;  /* 0x0000000914147223 */ /* 0x020fc8000000001b */
[----:B0-----:R-:W-:Y:S02]  /*04a0*/  FFMA R21, R21, R10, R20 ;  /* 0x0000000a15157223 */ /* 0x001fe40000000014 */
[----:B------:R-:W-:Y:S02]  /*04b0*/  LDS R20, [R2+0x680] ;  /* 0x0006800002147984 */ /* 0x000fe40000000800 */
[----:B------:R-:W-:Y:S02]  /*04c0*/  FFMA R27, R24, R11, R21 ;  /* 0x0000000b181b7223 */ /* 0x000fe40000000015 */
[----:B------:R-:W-:Y:S04]  /*04d0*/  LDS R21, [R2+0x600] ;  /* 0x0006000002157984 */ /* 0x000fe80000000800 */
[----:B------:R-:W0:Y:S01]  /*04e0*/  LDS.128 R8, [R5+0x30] ;  /* 0x0000300005087984 */ /* 0x000e220000000c00 */
[----:B-1----:R-:W-:-:S03]  /*04f0*/  FFMA R27, R12, R23, R27 ;  /* 0x000000170c1b7223 */ /* 0x002fc6000000001b */
[----:B------:R-:W1:Y:S01]  /*0500*/  LDS R23, [R2+0x700] ;  /* 0x0007000002177984 */ /* 0x000e620000000800 */
[----:B------:R-:W-:-:S03]  /*0510*/  FFMA R22, R22, R13, R27 ;  /* 0x0000000d16167223 */ /* 0x000fc6000000001b */
[----:B------:R-:W3:Y:S01]  /*0520*/  LDS R24, [R2+0x780] ;  /* 0x0007800002187984 */ /* 0x000ee20000000800 */
[----:B--2---:R-:W-:-:S03]  /*0530*/  FFMA R25, R25, R14, R22 ;  /* 0x0000000e19197223 */ /* 0x004fc60000000016 */
[----:B------:R-:W-:Y:S01]  /*0540*/  LDS R22, [R2+0x880] ;  /* 0x0008800002167984 */ /* 0x000fe20000000800 */
[----:B------:R-:W-:-:S03]  /*0550*/  FFMA R27, R26, R15, R25 ;  /* 0x0000000f1a1b7223 */ /* 0x000fc60000000019 */
[----:B------:R-:W-:Y:S04]  /*0560*/  LDS R25, [R2+0x800] ;  /* 0x0008000002197984 */ /* 0x000fe80000000800 */
[----:B------:R-:W2:Y:S04]  /*0570*/  LDS.128 R12, [R5+0x40] ;  /* 0x00004000050c7984 */ /* 0x000ea80000000c00 */
[----:B------:R-:W-:Y:S01]  /*0580*/  LDS R26, [R2+0x980] ;  /* 0x00098000021a7984 */ /* 0x000fe20000000800 */
[----:B0-----:R-:W-:-:S03]  /*0590*/  FFMA R27, R8, R21, R27 ;  /* 0x00000015081b7223 */ /* 0x001fc6000000001b */
[----:B------:R-:W0:Y:S01]  /*05a0*/  LDS R21, [R2+0x900] ;  /* 0x0009000002157984 */ /* 0x000e220000000800 */
[----:B------:R-:W-:-:S04]  /*05b0*/  FFMA R20, R20, R9, R27 ;  /* 0x0000000914147223 */ /* 0x000fc8000000001b */
[----:B-1----:R-:W-:Y:S02]  /*05c0*/  FFMA R23, R23, R10, R20 ;  /* 0x0000000a17177223 */ /* 0x002fe40000000014 */
[----:B------:R-:W-:Y:S02]  /*05d0*/  LDS R20, [R2+0xa80] ;  /* 0x000a800002147984 */ /* 0x000fe40000000800 */
[----:B---3--:R-:W-:Y:S02]  /*05e0*/  FFMA R27, R24, R11, R23 ;  /* 0x0000000b181b7223 */ /* 0x008fe40000000017 */
[----:B------:R-:W-:Y:S04]  /*05f0*/  LDS R23, [R2+0xa00] ;  /* 0x000a000002177984 */ /* 0x000fe80000000800 */
[----:B------:R-:W1:Y:S01]  /*0600*/  LDS.128 R8, [R5+0x50] ;  /* 0x0000500005087984 */ /* 0x000e620000000c00 */
[----:B--2---:R-:W-:-:S03]  /*0610*/  FFMA R27, R12, R25, R27 ;  /* 0x000000190c1b7223 */ /* 0x004fc6000000001b */
[----:B------:R-:W2:Y:S01]  /*0620*/  LDS R25, [R2+0xb00] ;  /* 0x000b000002197984 */ /* 0x000ea20000000800 */
[----:B------:R-:W-:-:S03]  /*0630*/  FFMA R12, R22, R13, R27 ;  /* 0x0000000d160c7223 */ /* 0x000fc6000000001b */
[----:B------:R-:W3:Y:S04]  /*0640*/  LDS R22, [R2+0xb80] ;  /* 0x000b800002167984 */ /* 0x000ee80000000800 */
[----:B------:R-:W-:Y:S01]  /*0650*/  LDS R24, [R2+0xc80] ;  /* 0x000c800002187984 */ /* 0x000fe20000000800 */
[----:B0-----:R-:W-:-:S04]  /*0660*/  FFMA R21, R21, R14, R12 ;  /* 0x0000000e15157223 */ /* 0x001fc8000000000c */
[----:B------:R-:W-:Y:S02]  /*0670*/  FFMA R27, R26, R15, R21 ;  /* 0x0000000f1a1b7223 */ /* 0x000fe40000000015 */
[----:B------:R-:W-:Y:S04]  /*0680*/  LDS R21, [R2+0xc00] ;  /* 0x000c000002157984 */ /* 0x000fe80000000800 */
[----:B------:R-:W0:Y:S01]  /*0690*/  LDS.128 R12, [R5+0x60] ;  /* 0x00006000050c7984 */ /* 0x000e220000000c00 */
[----:B-1----:R-:W-:-:S04]  /*06a0*/  FFMA R23, R8, R23, R27 ;  /* 0x0000001708177223 */ /* 0x002fc8000000001b */
[----:B------:R-:W-:Y:S02]  /*06b0*/  FFMA R20, R20, R9, R23 ;  /* 0x0000000914147223 */ /* 0x000fe40000000017 */
[----:B------:R-:W1:Y:S02]  /*06c0*/  LDS R23, [R2+0xd00] ;  /* 0x000d000002177984 */ /* 0x000e640000000800 */
[----:B--2---:R-:W-:Y:S02]  /*06d0*/  FFMA R25, R25, R10, R20 ;  /* 0x0000000a19197223 */ /* 0x004fe40000000014 */
[----:B------:R-:W2:Y:S02]  /*06e0*/  LDS R20, [R2+0xd80] ;  /* 0x000d800002147984 */ /* 0x000ea40000000800 */
[----:B---3--:R-:W-:Y:S02]  /*06f0*/  FFMA R27, R22, R11, R25 ;  /* 0x0000000b161b7223 */ /* 0x008fe40000000019 */
[----:B------:R-:W-:Y:S04]  /*0700*/  LDS R25, [R2+0xe00] ;  /* 0x000e000002197984 */ /* 0x000fe80000000800 */
[----:B------:R-:W3:Y:S04]  /*0710*/  LDS.128 R8, [R5+0x70] ;  /* 0x0000700005087984 */ /* 0x000ee80000000c00 */
[----:B------:R-:W4:Y:S01]  /*0720*/  LDS R22, [R2+0xe80] ;  /* 0x000e800002167984 */ /* 0x000f220000000800 */
[----:B0-----:R-:W-:-:S03]  /*0730*/  FFMA R27, R12, R21, R27 ;  /* 0x000000150c1b7223 */ /* 0x001fc6000000001b */
[----:B------:R-:W0:Y:S04]  /*0740*/  LDS R21, [R2+0xf00] ;  /* 0x000f000002157984 */ /* 0x000e280000000800 */
[----:B------:R-:W5:Y:S01]  /*0750*/  LDS R12, [R2+0xf80] ;  /* 0x000f8000020c7984 */ /* 0x000f620000000800 */
[----:B------:R-:W-:-:S04]  /*0760*/  FFMA R24, R24, R13, R27 ;  /* 0x0000000d18187223 */ /* 0x000fc8000000001b */
[----:B-1----:R-:W-:-:S04]  /*0770*/  FFMA R23, R23, R14, R24 ;  /* 0x0000000e17177223 */ /* 0x002fc80000000018 */
[----:B--2---:R-:W-:-:S04]  /*0780*/  FFMA R15, R20, R15, R23 ;  /* 0x0000000f140f7223 */ /* 0x004fc80000000017 */
[----:B---3--:R-:W-:-:S04]  /*0790*/  FFMA R15, R8, R25, R15 ;  /* 0x00000019080f7223 */ /* 0x008fc8000000000f */
[----:B----4-:R-:W-:Y:S01]  /*07a0*/  FFMA R22, R22, R9, R15 ;  /* 0x0000000916167223 */ /* 0x010fe2000000000f */
[----:B------:R-:W-:Y:S02]  /*07b0*/  IADD3 R16, PT, PT, R16, 0x20, RZ ;  /* 0x0000002010107810 */ /* 0x000fe40007ffe0ff */
[----:B------:R-:W-:Y:S02]  /*07c0*/  IADD3 R6, PT, PT, R6, 0x20, RZ ;  /* 0x0000002006067810 */ /* 0x000fe40007ffe0ff */
[----:B------:R-:W-:Y:S01]  /*07d0*/  LEA R7, R0, R7, 0x5 ;  /* 0x0000000700077211 */ /* 0x000fe200078e28ff */
[----:B0-----:R-:W-:-:S04]  /*07e0*/  FFMA R21, R21, R10, R22 ;  /* 0x0000000a15157223 */ /* 0x001fc80000000016 */
[----:B-----5:R-:W-:Y:S01]  /*07f0*/  FFMA R21, R12, R11, R21 ;  /* 0x0000000b0c157223 */ /* 0x020fe20000000015 */
[----:B------:R-:W-:Y:S06]  /*0800*/  BAR.SYNC.DEFER_BLOCKING 0x0 ;  /* 0x0000000000007b1d */ /* 0x000fec0000010000 */
[----:B------:R-:W-:Y:S05]  /*0810*/  BRA.U UP0, `(.L_x_1) ;  /* 0xfffffff900847547 */ /* 0x000fea000b83ffff */
.L_x_0:
[----:B------:R-:W0:Y:S02]  /*0820*/  LDCU.64 UR4, c[0x0][0x398] ;  /* 0x00007300ff0477ac */ /* 0x000e240008000a00 */
[----:B0-----:R-:W-:-:S04]  /*0830*/  ISETP.GE.AND P0, PT, R18, UR5, PT ;  /* 0x0000000512007c0c */ /* 0x001fc8000bf06270 */
[----:B------:R-:W-:-:S13]  /*0840*/  ISETP.GE.OR P0, PT, R19, UR4, P0 ;  /* 0x0000000413007c0c */ /* 0x000fda0008706670 */
[----:B------:R-:W-:Y:S05]  /*0850*/  @P0 EXIT ;  /* 0x000000000000094d */ /* 0x000fea0003800000 */
[----:B------:R-:W0:Y:S01]  /*0860*/  LDC.64 R2, c[0x0][0x390] ;  /* 0x0000e400ff027b82 */ /* 0x000e220000000a00 */
[----:B------:R-:W-:-:S04]  /*0870*/  IMAD R19, R19, UR5, R18 ;  /* 0x0000000513137c24 */ /* 0x000fc8000f8e0212 */
[----:B0-----:R-:W-:-:S05]  /*0880*/  IMAD.WIDE R2, R19, 0x4, R2 ;  /* 0x0000000413027825 */ /* 0x001fca00078e0202 */
[----:B------:R-:W-:Y:S01]  /*0890*/  STG.E desc[UR10][R2.64], R21 ;  /* 0x0000001502007986 */ /* 0x000fe2000c10190a */
[----:B------:R-:W-:Y:S05]  /*08a0*/  EXIT ;  /* 0x000000000000794d */ /* 0x000fea0003800000 */
.L_x_2:
[----:B------:R-:W-:-:S00]  /*08b0*/  BRA `(.L_x_2) ;  /* 0xfffffffc00fc7947 */ /* 0x000fc0000383ffff */
[----:B------:R-:W-:-:S00]  /*08c0*/  NOP ;  /* 0x0000000000007918 */ /* 0x000fc00000000000 */
        /* <DEDUP_REMOVED lines=11> */
.L_x_8:


//--------------------- .text._Z19naive_matmul_kernelPKfS0_Pfiii --------------------------
	.section	.text._Z19naive_matmul_kernelPKfS0_Pfiii,"ax",@progbits
	.align	128
        .global         _Z19naive_matmul_kernelPKfS0_Pfiii
        .type           _Z19naive_matmul_kernelPKfS0_Pfiii,@function
        .size           _Z19naive_matmul_kernelPKfS0_Pfiii,(.L_x_9 - _Z19naive_matmul_kernelPKfS0_Pfiii)
        .other          _Z19naive_matmul_kernelPKfS0_Pfiii,@"STO_CUDA_ENTRY STV_DEFAULT"
_Z19naive_matmul_kernelPKfS0_Pfiii:
.text._Z19naive_matmul_kernelPKfS0_Pfiii:
[----:B------:R-:W-:Y:S01]  /*0000*/  LDC R1, c[0x0][0x37c] ;  /* 0x0000df00ff017b82 */ /* 0x000fe20000000800 */
[----:B------:R-:W0:Y:S07]  /*0010*/  S2R R5, SR_TID.X ;  /* 0x0000000000057919 */ /* 0x000e2e0000002100 */
[----:B------:R-:W1:Y:S01]  /*0020*/  LDC R19, c[0x0][0x364] ;  /* 0x0000d900ff137b82 */ /* 0x000e620000000800 */
[----:B------:R-:W1:Y:S07]  /*0030*/  S2R R4, SR_TID.Y ;  /* 0x0000000000047919 */ /* 0x000e6e0000002200 */
[----:B------:R-:W0:Y:S08]  /*0040*/  S2UR UR5, SR_CTAID.X ;  /* 0x00000000000579c3 */ /* 0x000e300000002500 */
[----:B------:R-:W0:Y:S08]  /*0050*/  LDC R0, c[0x0][0x360] ;  /* 0x0000d800ff007b82 */ /* 0x000e300000000800 */
[----:B------:R-:W1:Y:S08]  /*0060*/  S2UR UR4, SR_CTAID.Y ;  /* 0x00000000000479c3 */ /* 0x000e700000002600 */
[----:B------:R-:W2:Y:S01]  /*0070*/  LDC.64 R2, c[0x0][0x398] ;  /* 0x0000e600ff027b82 */ /* 0x000ea20000000a00 */
[----:B0-----:R-:W-:-:S02]  /*0080*/  IMAD R0, R0, UR5, R5 ;  /* 0x0000000500007c24 */ /* 0x001fc4000f8e0205 */
[----:B-1----:R-:W-:-:S03]  /*0090*/  IMAD R19, R19, UR4, R4 ;  /* 0x0000000413137c24 */ /* 0x002fc6000f8e0204 */
[----:B--2---:R-:W-:-:S04]  /*00a0*/  ISETP.GE.AND P0, PT, R0, R3, PT ;  /* 0x000000030000720c */ /* 0x004fc80003f06270 */
[----:B------:R-:W-:-:S13]  /*00b0*/  ISETP.GE.OR P0, PT, R19, R2, P0 ;  /* 0x000000021300720c */ /* 0x000fda0000706670 */
[----:B------:R-:W-:Y:S05]  /*00c0*/  @P0 EXIT ;  /* 0x000000000000094d */ /* 0x000fea0003800000 */
[----:B------:R-:W0:Y:S01]  /*00d0*/  LDC R2, c[0x0][0x3a0] ;  /* 0x0000e800ff027b82 */ /* 0x000e220000000800 */
[----:B------:R-:W1:Y:S01]  /*00e0*/  LDCU.64 UR4, c[0x0][0x358] ;  /* 0x00006b00ff0477ac */ /* 0x000e620008000a00 */
[----:B------:R-:W-:Y:S01]  /*00f0*/  HFMA2 R24, -RZ, RZ, 0, 0 ;  /* 0x00000000ff187431 */ /* 0x000fe200000001ff */
[----:B0-----:R-:W-:-:S13]  /*0100*/  ISETP.GE.AND P0, PT, R2, 0x1, PT ;  /* 0x000000010200780c */ /* 0x001fda0003f06270 */
[----:B-1----:R-:W-:Y:S05]  /*0110*/  @!P0 BRA `(.L_x_3) ;  /* 0x0000000400e08947 */ /* 0x002fea0003800000 */
[C---:B------:R-:W-:Y:S01]  /*0120*/  ISETP.GE.U32.AND P1, PT, R2.reuse, 0x8, PT ;  /* 0x000000080200780c */ /* 0x040fe20003f26070 */
[----:B------:R-:W-:Y:S01]  /*0130*/  IMAD R20, R19, R2, RZ ;  /* 0x0000000213147224 */ /* 0x000fe200078e02ff */
[----:B------:R-:W-:Y:S02]  /*0140*/  LOP3.LUT R27, R2, 0x7, RZ, 0xc0, !PT ;  /* 0x00000007021b7812 */ /* 0x000fe400078ec0ff */
[----:B------:R-:W-:Y:S02]  /*0150*/  MOV R24, RZ ;  /* 0x000000ff00187202 */ /* 0x000fe40000000f00 */
[----:B------:R-:W-:Y:S02]  /*0160*/  ISETP.NE.AND P0, PT, R27, RZ, PT ;  /* 0x000000ff1b00720c */ /* 0x000fe40003f05270 */
[----:B------:R-:W-:-:S05]  /*0170*/  MOV R21, RZ ;  /* 0x000000ff00157202 */ /* 0x000fca0000000f00 */
[----:B------:R-:W-:Y:S06]  /*0180*/  @!P1 BRA `(.L_x_4) ;  /* 0x0000000000c49947 */ /* 0x000fec0003800000 */
[----:B------:R-:W0:Y:S01]  /*0190*/  LDC.64 R4, c[0x0][0x380] ;  /* 0x0000e000ff047b82 */ /* 0x000e220000000a00 */
[----:B------:R-:W-:Y:S02]  /*01a0*/  LOP3.LUT R21, R2, 0x7ffffff8, RZ, 0xc0, !PT ;  /* 0x7ffffff802157812 */ /* 0x000fe400078ec0ff */
[----:B------:R-:W-:Y:S02]  /*01b0*/  MOV R24, RZ ;  /* 0x000000ff00187202 */ /* 0x000fe40000000f00 */
[----:B------:R-:W-:Y:S02]  /*01c0*/  MOV R18, R0 ;  /* 0x0000000000127202 */ /* 0x000fe40000000f00 */
[----:B------:R-:W-:Y:S01]  /*01d0*/  IADD3 R22, PT, PT, -R21, RZ, RZ ;  /* 0x000000ff15167210 */ /* 0x000fe20007ffe1ff */
[----:B0-----:R-:W-:-:S03]  /*01e0*/  IMAD.WIDE.U32 R4, R20, 0x4, R4 ;  /* 0x0000000414047825 */ /* 0x001fc600078e0004 */
[----:B------:R-:W-:-:S04]  /*01f0*/  IADD3 R6, P1, PT, R4, 0x10, RZ ;  /* 0x0000001004067810 */ /* 0x000fc80007f3e0ff */
[----:B------:R-:W-:-:S09]  /*0200*/  IADD3.X R7, PT, PT, RZ, R5, RZ, P1, !PT ;  /* 0x00000005ff077210 */ /* 0x000fd20000ffe4ff */
.L_x_5:
[----:B------:R-:W0:Y:S01]  /*0210*/  LDC.64 R16, c[0x0][0x388] ;  /* 0x0000e200ff107b82 */ /* 0x000e220000000a00 */
[----:B------:R-:W-:Y:S02]  /*0220*/  MOV R4, R6 ;  /* 0x0000000600047202 */ /* 0x000fe40000000f00 */
[----:B------:R-:W-:-:S05]  /*0230*/  MOV R5, R7 ;  /* 0x0000000700057202 */ /* 0x000fca0000000f00 */
[----:B------:R-:W2:Y:S04]  /*0240*/  LDG.E R25, desc[UR4][R4.64+-0x10] ;  /* 0xfffff00404197981 */ /* 0x000ea8000c1e1900 */
[----:B------:R-:W3:Y:S04]  /*0250*/  LDG.E R23, desc[UR4][R4.64+-0xc] ;  /* 0xfffff40404177981 */ /* 0x000ee8000c1e1900 */
[----:B------:R-:W4:Y:S04]  /*0260*/  LDG.E R29, desc[UR4][R4.64+-0x8] ;  /* 0xfffff804041d7981 */ /* 0x000f28000c1e1900 */
[----:B------:R-:W5:Y:S01]  /*0270*/  LDG.E R28, desc[UR4][R4.64+-0x4] ;  /* 0xfffffc04041c7981 */ /* 0x000f62000c1e1900 */
[----:B0-----:R-:W-:-:S05]  /*0280*/  IMAD.WIDE R16, R18, 0x4, R16 ;  /* 0x0000000412107825 */ /* 0x001fca00078e0210 */
[----:B------:R0:W2:Y:S01]  /*0290*/  LDG.E R26, desc[UR4][R16.64] ;  /* 0x00000004101a7981 */ /* 0x0000a2000c1e1900 */
[----:B------:R-:W-:-:S04]  /*02a0*/  IMAD.WIDE R14, R3, 0x4, R16 ;  /* 0x00000004030e7825 */ /* 0x000fc800078e0210 */
[C---:B------:R-:W-:Y:S02]  /*02b0*/  IMAD.WIDE R6, R3.reuse, 0x4, R14 ;  /* 0x0000000403067825 */ /* 0x040fe400078e020e */
[----:B------:R-:W3:Y:S02]  /*02c0*/  LDG.E R14, desc[UR4][R14.64] ;  /* 0x000000040e0e7981 */ /* 0x000ee4000c1e1900 */
[C---:B------:R-:W-:Y:S02]  /*02d0*/  IMAD.WIDE R10, R3.reuse, 0x4, R6 ;  /* 0x00000004030a7825 */ /* 0x040fe400078e0206 */
[----:B------:R-:W4:Y:S02]  /*02e0*/  LDG.E R6, desc[UR4][R6.64] ;  /* 0x0000000406067981 */ /* 0x000f24000c1e1900 */
[C---:B------:R-:W-:Y:S02]  /*02f0*/  IMAD.WIDE R8, R3.reuse, 0x4, R10 ;  /* 0x0000000403087825 */ /* 0x040fe400078e020a */
[----:B------:R-:W5:Y:S02]  /*0300*/  LDG.E R10, desc[UR4][R10.64] ;  /* 0x000000040a0a7981 */ /* 0x000f64000c1e1900 */
[----:B------:R-:W-:-:S02]  /*0310*/  IMAD.WIDE R12, R3, 0x4, R8 ;  /* 0x00000004030c7825 */ /* 0x000fc400078e0208 */
[----:B------:R-:W5:Y:S04]  /*0320*/  LDG.E R7, desc[UR4][R4.64] ;  /* 0x0000000404077981 */ /* 0x000f68000c1e1900 */
[----:B------:R-:W5:Y:S01]  /*0330*/  LDG.E R8, desc[UR4][R8.64] ;  /* 0x0000000408087981 */ /* 0x000f62000c1e1900 */
[----:B0-----:R-:W-:-:S03]  /*0340*/  IMAD.WIDE R16, R3, 0x4, R12 ;  /* 0x0000000403107825 */ /* 0x001fc600078e020c */
[----:B------:R-:W5:Y:S04]  /*0350*/  LDG.E R12, desc[UR4][R12.64] ;  /* 0x000000040c0c7981 */ /* 0x000f68000c1e1900 */
[----:B------:R-:W5:Y:S04]  /*0360*/  LDG.E R15, desc[UR4][R16.64] ;  /* 0x00000004100f7981 */ /* 0x000f68000c1e1900 */
[----:B------:R-:W5:Y:S04]  /*0370*/  LDG.E R9, desc[UR4][R4.64+0x4] ;  /* 0x0000040404097981 */ /* 0x000f68000c1e1900 */
[----:B------:R-:W5:Y:S01]  /*0380*/  LDG.E R11, desc[UR4][R4.64+0xc] ;  /* 0x00000c04040b7981 */ /* 0x000f62000c1e1900 */
[----:B--2---:R-:W-:Y:S01]  /*0390*/  FFMA R26, R25, R26, R24 ;  /* 0x0000001a191a7223 */ /* 0x004fe20000000018 */
[----:B------:R-:W-:-:S02]  /*03a0*/  IMAD.WIDE R24, R3, 0x4, R16 ;  /* 0x0000000403187825 */ /* 0x000fc400078e0210 */
[----:B------:R-:W2:Y:S04]  /*03b0*/  LDG.E R16, desc[UR4][R4.64+0x8] ;  /* 0x0000080404107981 */ /* 0x000ea8000c1e1900 */
[----:B------:R-:W2:Y:S01]  /*03c0*/  LDG.E R24, desc[UR4][R24.64] ;  /* 0x0000000418187981 */ /* 0x000ea2000c1e1900 */
[----:B---3--:R-:W-:Y:S01]  /*03d0*/  FFMA R14, R23, R14, R26 ;  /* 0x0000000e170e7223 */ /* 0x008fe2000000001a */
[----:B------:R-:W-:-:S03]  /*03e0*/  IADD3 R22, PT, PT, R22, 0x8, RZ ;  /* 0x0000000816167810 */ /* 0x000fc60007ffe0ff */
[----:B----4-:R-:W-:Y:S01]  /*03f0*/  FFMA R29, R29, R6, R14 ;  /* 0x000000061d1d7223 */ /* 0x010fe2000000000e */
[----:B------:R-:W-:-:S03]  /*0400*/  ISETP.NE.AND P1, PT, R22, RZ, PT ;  /* 0x000000ff1600720c */ /* 0x000fc60003f25270 */
[----:B-----5:R-:W-:Y:S01]  /*0410*/  FFMA R10, R28, R10, R29 ;  /* 0x0000000a1c0a7223 */ /* 0x020fe2000000001d */
[----:B------:R-:W-:-:S03]  /*0420*/  IADD3 R6, P2, PT, R4, 0x20, RZ ;  /* 0x0000002004067810 */ /* 0x000fc60007f5e0ff */
[----:B------:R-:W-:Y:S01]  /*0430*/  FFMA R8, R7, R8, R10 ;  /* 0x0000000807087223 */ /* 0x000fe2000000000a */
[----:B------:R-:W-:Y:S02]  /*0440*/  IADD3.X R7, PT, PT, RZ, R5, RZ, P2, !PT ;  /* 0x00000005ff077210 */ /* 0x000fe400017fe4ff */
[----:B------:R-:W-:Y:S01]  /*0450*/  LEA R18, R3, R18, 0x3 ;  /* 0x0000001203127211 */ /* 0x000fe200078e18ff */
[----:B------:R-:W-:-:S04]  /*0460*/  FFMA R9, R9, R12, R8 ;  /* 0x0000000c09097223 */ /* 0x000fc80000000008 */
[----:B--2---:R-:W-:-:S04]  /*0470*/  FFMA R16, R16, R15, R9 ;  /* 0x0000000f10107223 */ /* 0x004fc80000000009 */
[----:B------:R-:W-:Y:S01]  /*0480*/  FFMA R24, R11, R24, R16 ;  /* 0x000000180b187223 */ /* 0x000fe20000000010 */
[----:B------:R-:W-:Y:S06]  /*0490*/  @P1 BRA `(.L_x_5) ;  /* 0xfffffffc005c1947 */ /* 0x000fec000383ffff */
.L_x_4:
[----:B------:R-:W-:Y:S05]  /*04a0*/  @!P0 BRA `(.L_x_3) ;  /* 0x0000000000fc8947 */ /* 0x000fea0003800000 */
[----:B------:R-:W-:Y:S02]  /*04b0*/  ISETP.GE.U32.AND P1, PT, R27, 0x4, PT ;  /* 0x000000041b00780c */ /* 0x000fe40003f26070 */
[----:B------:R-:W-:-:S04]  /*04c0*/  LOP3.LUT R16, R2, 0x3, RZ, 0xc0, !PT ;  /* 0x0000000302107812 */ /* 0x000fc800078ec0ff */
[----:B------:R-:W-:-:S07]  /*04d0*/  ISETP.NE.AND P0, PT, R16, RZ, PT ;  /* 0x000000ff1000720c */ /* 0x000fce0003f05270 */
[----:B------:R-:W-:Y:S06]  /*04e0*/  @!P1 BRA `(.L_x_6) ;  /* 0x00000000006c9947 */ /* 0x000fec0003800000 */
[----:B------:R-:W0:Y:S01]  /*04f0*/  LDC.64 R6, c[0x0][0x388] ;  /* 0x0000e200ff067b82 */ /* 0x000e220000000a00 */
[----:B------:R-:W1:Y:S01]  /*0500*/  LDCU.64 UR6, c[0x0][0x380] ;  /* 0x00007000ff0677ac */ /* 0x000e620008000a00 */
[----:B------:R-:W-:Y:S01]  /*0510*/  IMAD R9, R21, R3, R0 ;  /* 0x0000000315097224 */ /* 0x000fe200078e0200 */
[CC--:B------:R-:W-:Y:S02]  /*0520*/  IADD3 R5, PT, PT, R20.reuse, R21.reuse, RZ ;  /* 0x0000001514057210 */ /* 0x0c0fe40007ffe0ff */
[----:B------:R-:W-:-:S03]  /*0530*/  IADD3 R10, P1, PT, R20, R21, RZ ;  /* 0x00000015140a7210 */ /* 0x000fc60007f3e0ff */
[----:B------:R-:W2:Y:S01]  /*0540*/  LDC.64 R14, c[0x0][0x380] ;  /* 0x0000e000ff0e7b82 */ /* 0x000ea20000000a00 */
[----:B0-----:R-:W-:-:S04]  /*0550*/  IMAD.WIDE R6, R9, 0x4, R6 ;  /* 0x0000000409067825 */ /* 0x001fc800078e0206 */
[----:B------:R-:W-:Y:S02]  /*0560*/  IMAD.WIDE R8, R3, 0x4, R6 ;  /* 0x0000000403087825 */ /* 0x000fe400078e0206 */
[----:B------:R-:W3:Y:S02]  /*0570*/  LDG.E R6, desc[UR4][R6.64] ;  /* 0x0000000406067981 */ /* 0x000ee4000c1e1900 */
[----:B--2---:R-:W-:Y:S01]  /*0580*/  IMAD.WIDE.U32 R14, R5, 0x4, R14 ;  /* 0x00000004050e7825 */ /* 0x004fe200078e000e */
[----:B------:R-:W-:Y:S02]  /*0590*/  IADD3.X R5, PT, PT, RZ, RZ, RZ, P1, !PT ;  /* 0x000000ffff057210 */ /* 0x000fe40000ffe4ff */
[----:B-1----:R-:W-:-:S03]  /*05a0*/  LEA R4, P1, R10, UR6, 0x2 ;  /* 0x000000060a047c11 */ /* 0x002fc6000f8210ff */
[----:B------:R-:W3:Y:S01]  /*05b0*/  LDG.E R15, desc[UR4][R14.64] ;  /* 0x000000040e0f7981 */ /* 0x000ee2000c1e1900 */
[----:B------:R-:W-:Y:S01]  /*05c0*/  LEA.HI.X R5, R10, UR7, R5, 0x2, P1 ;  /* 0x000000070a057c11 */ /* 0x000fe200088f1405 */
[C---:B------:R-:W-:Y:S02]  /*05d0*/  IMAD.WIDE R10, R3.reuse, 0x4, R8 ;  /* 0x00000004030a7825 */ /* 0x040fe400078e0208 */
[----:B------:R-:W2:Y:S04]  /*05e0*/  LDG.E R8, desc[UR4][R8.64] ;  /* 0x0000000408087981 */ /* 0x000ea8000c1e1900 */
[----:B------:R-:W2:Y:S01]  /*05f0*/  LDG.E R17, desc[UR4][R4.64+0x4] ;  /* 0x0000040404117981 */ /* 0x000ea2000c1e1900 */
[----:B------:R-:W-:-:S03]  /*0600*/  IMAD.WIDE R12, R3, 0x4, R10 ;  /* 0x00000004030c7825 */ /* 0x000fc600078e020a */
[----:B------:R-:W4:Y:S04]  /*0610*/  LDG.E R22, desc[UR4][R10.64] ;  /* 0x000000040a167981 */ /* 0x000f28000c1e1900 */
[----:B------:R-:W4:Y:S04]  /*0620*/  LDG.E R18, desc[UR4][R4.64+0x8] ;  /* 0x0000080404127981 */ /* 0x000f28000c1e1900 */
[----:B------:R-:W5:Y:S04]  /*0630*/  LDG.E R26, desc[UR4][R4.64+0xc] ;  /* 0x00000c04041a7981 */ /* 0x000f68000c1e1900 */
[----:B------:R-:W5:Y:S01]  /*0640*/  LDG.E R12, desc[UR4][R12.64] ;  /* 0x000000040c0c7981 */ /* 0x000f62000c1e1900 */
[----:B------:R-:W-:Y:S01]  /*0650*/  IADD3 R21, PT, PT, R21, 0x4, RZ ;  /* 0x0000000415157810 */ /* 0x000fe20007ffe0ff */
[----:B---3--:R-:W-:-:S04]  /*0660*/  FFMA R24, R15, R6, R24 ;  /* 0x000000060f187223 */ /* 0x008fc80000000018 */
[----:B--2---:R-:W-:-:S04]  /*0670*/  FFMA R17, R17, R8, R24 ;  /* 0x0000000811117223 */ /* 0x004fc80000000018 */
[----:B----4-:R-:W-:-:S04]  /*0680*/  FFMA R17, R18, R22, R17 ;  /* 0x0000001612117223 */ /* 0x010fc80000000011 */
[----:B-----5:R-:W-:-:S07]  /*0690*/  FFMA R24, R26, R12, R17 ;  /* 0x0000000c1a187223 */ /* 0x020fce0000000011 */
.L_x_6:
[----:B------:R-:W-:Y:S05]  /*06a0*/  @!P0 BRA `(.L_x_3) ;  /* 0x00000000007c8947 */ /* 0x000fea0003800000 */
[----:B------:R-:W-:Y:S01]  /*06b0*/  ISETP.NE.AND P1, PT, R16, 0x1, PT ;  /* 0x000000011000780c */ /* 0x000fe20003f25270 */
[----:B------:R-:W0:Y:S01]  /*06c0*/  LDC.64 R12, c[0x0][0x380] ;  /* 0x0000e000ff0c7b82 */ /* 0x000e220000000a00 */
[----:B------:R-:W-:-:S04]  /*06d0*/  LOP3.LUT R2, R2, 0x1, RZ, 0xc0, !PT ;  /* 0x0000000102027812 */ /* 0x000fc800078ec0ff */
[----:B------:R-:W-:-:S03]  /*06e0*/  ISETP.NE.U32.AND P0, PT, R2, 0x1, PT ;  /* 0x000000010200780c */ /* 0x000fc60003f05070 */
[----:B------:R-:W1:Y:S04]  /*06f0*/  LDC.64 R10, c[0x0][0x388] ;  /* 0x0000e200ff0a7b82 */ /* 0x000e680000000a00 */
[CC--:B------:R-:W-:Y:S02]  /*0700*/  @P1 IADD3 R15, PT, PT, R20.reuse, R21.reuse, RZ ;  /* 0x00000015140f1210 */ /* 0x0c0fe40007ffe0ff */
[----:B------:R-:W-:Y:S02]  /*0710*/  @P1 IADD3 R2, P2, PT, R20, R21, RZ ;  /* 0x0000001514021210 */ /* 0x000fe40007f5e0ff */
[----:B------:R-:W2:Y:S02]  /*0720*/  @P1 LDC.64 R4, c[0x0][0x380] ;  /* 0x0000e000ff041b82 */ /* 0x000ea40000000a00 */
[----:B------:R-:W-:-:S06]  /*0730*/  @P1 IADD3.X R14, PT, PT, RZ, RZ, RZ, P2, !PT ;  /* 0x000000ffff0e1210 */ /* 0x000fcc00017fe4ff */
[----:B------:R-:W3:Y:S01]  /*0740*/  LDC.64 R6, c[0x0][0x380] ;  /* 0x0000e000ff067b82 */ /* 0x000ee20000000a00 */
[----:B0-----:R-:W-:-:S04]  /*0750*/  @P1 IMAD.WIDE.U32 R12, R15, 0x4, R12 ;  /* 0x000000040f0c1825 */ /* 0x001fc800078e000c */
[C---:B------:R-:W-:Y:S01]  /*0760*/  @P1 IMAD R15, R21.reuse, R3, R0 ;  /* 0x00000003150f1224 */ /* 0x040fe200078e0200 */
[----:B------:R-:W-:Y:S01]  /*0770*/  @P1 IADD3 R21, PT, PT, R21, 0x2, RZ ;  /* 0x0000000215151810 */ /* 0x000fe20007ffe0ff */
[----:B------:R-:W4:Y:S01]  /*0780*/  @P1 LDG.E R13, desc[UR4][R12.64] ;  /* 0x000000040c0d1981 */ /* 0x000f22000c1e1900 */
[----:B------:R-:W0:Y:S01]  /*0790*/  LDC.64 R8, c[0x0][0x388] ;  /* 0x0000e200ff087b82 */ /* 0x000e220000000a00 */
[----:B-1----:R-:W-:Y:S01]  /*07a0*/  @P1 IMAD.WIDE R10, R15, 0x4, R10 ;  /* 0x000000040f0a1825 */ /* 0x002fe200078e020a */
[----:B------:R-:W-:Y:S02]  /*07b0*/  @!P0 IADD3 R17, PT, PT, R20, R21, RZ ;  /* 0x0000001514118210 */ /* 0x000fe40007ffe0ff */
[----:B--2---:R-:W-:Y:S01]  /*07c0*/  @P1 LEA R4, P2, R2, R4, 0x2 ;  /* 0x0000000402041211 */ /* 0x004fe200078410ff */
[----:B------:R-:W-:-:S03]  /*07d0*/  @!P0 IMAD R21, R21, R3, R0 ;  /* 0x0000000315158224 */ /* 0x000fc600078e0200 */
[----:B------:R-:W-:Y:S01]  /*07e0*/  @P1 LEA.HI.X R5, R2, R5, R14, 0x2, P2 ;  /* 0x0000000502051211 */ /* 0x000fe200010f140e */
[----:B------:R-:W-:Y:S01]  /*07f0*/  @P1 IMAD.WIDE R14, R3, 0x4, R10 ;  /* 0x00000004030e1825 */ /* 0x000fe200078e020a */
[----:B------:R-:W4:Y:S03]  /*0800*/  @P1 LDG.E R2, desc[UR4][R10.64] ;  /* 0x000000040a021981 */ /* 0x000f26000c1e1900 */
[----:B---3--:R-:W-:Y:S01]  /*0810*/  @!P0 IMAD.WIDE.U32 R6, R17, 0x4, R6 ;  /* 0x0000000411068825 */ /* 0x008fe200078e0006 */
[----:B------:R-:W2:Y:S04]  /*0820*/  @P1 LDG.E R5, desc[UR4][R4.64+0x4] ;  /* 0x0000040404051981 */ /* 0x000ea8000c1e1900 */
[----:B------:R-:W2:Y:S01]  /*0830*/  @P1 LDG.E R14, desc[UR4][R14.64] ;  /* 0x000000040e0e1981 */ /* 0x000ea2000c1e1900 */
[----:B0-----:R-:W-:-:S03]  /*0840*/  @!P0 IMAD.WIDE R8, R21, 0x4, R8 ;  /* 0x0000000415088825 */ /* 0x001fc600078e0208 */
[----:B------:R-:W3:Y:S04]  /*0850*/  @!P0 LDG.E R7, desc[UR4][R6.64] ;  /* 0x0000000406078981 */ /* 0x000ee8000c1e1900 */
[----:B------:R-:W3:Y:S01]  /*0860*/  @!P0 LDG.E R8, desc[UR4][R8.64] ;  /* 0x0000000408088981 */ /* 0x000ee2000c1e1900 */
[----:B----4-:R-:W-:-:S04]  /*0870*/  @P1 FFMA R2, R13, R2, R24 ;  /* 0x000000020d021223 */ /* 0x010fc80000000018 */
[----:B--2---:R-:W-:-:S04]  /*0880*/  @P1 FFMA R24, R5, R14, R2 ;  /* 0x0000000e05181223 */ /* 0x004fc80000000002 */
[----:B---3--:R-:W-:-:S07]  /*0890*/  @!P0 FFMA R24, R7, R8, R24 ;  /* 0x0000000807188223 */ /* 0x008fce0000000018 */
.L_x_3:
[----:B------:R-:W0:Y:S01]  /*08a0*/  LDC.64 R4, c[0x0][0x390] ;  /* 0x0000e400ff047b82 */ /* 0x000e220000000a00 */
[----:B------:R-:W-:-:S04]  /*08b0*/  IMAD R3, R19, R3, R0 ;  /* 0x0000000313037224 */ /* 0x000fc800078e0200 */
[----:B0-----:R-:W-:-:S05]  /*08c0*/  IMAD.WIDE R2, R3, 0x4, R4 ;  /* 0x0000000403027825 */ /* 0x001fca00078e0204 */
[----:B------:R-:W-:Y:S01]  /*08d0*/  STG.E desc[UR4][R2.64], R24 ;  /* 0x0000001802007986 */ /* 0x000fe2000c101904 */
[----:B------:R-:W-:Y:S05]  /*08e0*/  EXIT ;  /* 0x000000000000794d */ /* 0x000fea0003800000 */
.L_x_7:
        /* <DEDUP_REMOVED lines=9> */
.L_x_9:


//--------------------- .nv.shared._Z19tiled_matmul_kernelPKfS0_Pfiii --------------------------
	.section	.nv.shared._Z19tiled_matmul_kernelPKfS0_Pfiii,"aw",@nobits
	.sectionflags	@""
	.align	4
.nv.shared._Z19tiled_matmul_kernelPKfS0_Pfiii:
	.zero		9216


//--------------------- .nv.shared.reserved.0     --------------------------
	.section	.nv.shared.reserved.0,"aw",@nobits
	.weak		__nv_reservedSMEM_offset_0_alias
	.size		__nv_reservedSMEM_offset_0_alias, 0, 64
	.other		__nv_reservedSMEM_offset_0_alias,@"STO_CUDA_RESERVED_SHARED STV_DEFAULT"
__nv_reservedSMEM_offset_0_alias:
	.zero		0
	.zero		64


//--------------------- .nv.constant0._Z19tiled_matmul_kernelPKfS0_Pfiii --------------------------
	.section	.nv.constant0._Z19tiled_matmul_kernelPKfS0_Pfiii,"a",@progbits
	.sectionflags	@""
	.align	4
.nv.constant0._Z19tiled_matmul_kernelPKfS0_Pfiii:
	.zero		932


//--------------------- .nv.constant0._Z19naive_matmul_kernelPKfS0_Pfiii --------------------------
	.section	.nv.constant0._Z19naive_matmul_kernelPKfS0_Pfiii,"a",@progbits
	.sectionflags	@""
	.align	4
.nv.constant0._Z19naive_matmul_kernelPKfS0_Pfiii:
	.zero		932


//--------------------- SYMBOLS --------------------------

	.type		.nv.reservedSmem.offset0,@object
	.size		.nv.reservedSmem.offset0,0x4
	.type		.nv.reservedSmem.cap,@object
	.size		.nv.reservedSmem.cap,0x4
